	.headerflags	@"EF_CUDA_TEXMODE_UNIFIED EF_CUDA_64BIT_ADDRESS EF_CUDA_ACCELERATORS EF_CUDA_SM90 EF_CUDA_VIRTUAL_SM(EF_CUDA_SM90)"
	.elftype	@"ET_EXEC"


//--------------------- .nv.info                  --------------------------
	.section	.nv.info,"",@"SHT_CUDA_INFO"
	.align	4


	//----- nvinfo : EIATTR_REGCOUNT
	.align		4
        /*0000*/ 	.byte	0x04, 0x2f
        /*0002*/ 	.short	(.L_3 - .L_2)
	.align		4
.L_2:
        /*0004*/ 	.word	index@(triton_poi_fused_add_div_sqrt_24)
        /*0008*/ 	.word	0x00000020


	//----- nvinfo : EIATTR_MIN_STACK_SIZE
	.align		4
.L_3:
        /*000c*/ 	.byte	0x04, 0x12
        /*000e*/ 	.short	(.L_5 - .L_4)
	.align		4
.L_4:
        /*0010*/ 	.word	index@(triton_poi_fused_add_div_sqrt_24)
        /*0014*/ 	.word	0x00000000


	//----- nvinfo : EIATTR_FRAME_SIZE
	.align		4
.L_5:
        /*0018*/ 	.byte	0x04, 0x11
        /*001a*/ 	.short	(.L_7 - .L_6)
	.align		4
.L_6:
        /*001c*/ 	.word	index@(triton_poi_fused_add_div_sqrt_24)
        /*0020*/ 	.word	0x00000000


	//----- nvinfo : EIATTR_MIN_STACK_SIZE
	.align		4
.L_7:
        /*0024*/ 	.byte	0x04, 0x12
        /*0026*/ 	.short	(.L_9 - .L_8)
	.align		4
.L_8:
        /*0028*/ 	.word	index@(triton_poi_fused_add_div_sqrt_24)
        /*002c*/ 	.word	0x00000000
.L_9:


//--------------------- .nv.info.triton_poi_fused_add_div_sqrt_24 --------------------------
	.section	.nv.info.triton_poi_fused_add_div_sqrt_24,"",@"SHT_CUDA_INFO"
	.sectionflags	@""
	.align	4


	//----- nvinfo : EIATTR_CUDA_API_VERSION
	.align		4
        /*0000*/ 	.byte	0x04, 0x37
        /*0002*/ 	.short	(.L_11 - .L_10)
.L_10:
        /*0004*/ 	.word	0x0000007c


	//----- nvinfo : EIATTR_KPARAM_INFO
	.align		4
.L_11:
        /*0008*/ 	.byte	0x04, 0x17
        /*000a*/ 	.short	(.L_13 - .L_12)
.L_12:
        /*000c*/ 	.word	0x00000000
        /*0010*/ 	.short	0x0004
        /*0012*/ 	.short	0x001c
        /*0014*/ 	.byte	0x00, 0xf0, 0x11, 0x00


	//----- nvinfo : EIATTR_KPARAM_INFO
	.align		4
.L_13:
        /*0018*/ 	.byte	0x04, 0x17
        /*001a*/ 	.short	(.L_15 - .L_14)
.L_14:
        /*001c*/ 	.word	0x00000000
        /*0020*/ 	.short	0x0003
        /*0022*/ 	.short	0x0018
        /*0024*/ 	.byte	0x00, 0xf0, 0x11, 0x00


	//----- nvinfo : EIATTR_KPARAM_INFO
	.align		4
.L_15:
        /*0028*/ 	.byte	0x04, 0x17
        /*002a*/ 	.short	(.L_17 - .L_16)
.L_16:
        /*002c*/ 	.word	0x00000000
        /*0030*/ 	.short	0x0002
        /*0032*/ 	.short	0x0010
        /*0034*/ 	.byte	0x00, 0xf4, 0x21, 0x00


	//----- nvinfo : EIATTR_KPARAM_INFO
	.align		4
.L_17:
        /*0038*/ 	.byte	0x04, 0x17
        /*003a*/ 	.short	(.L_19 - .L_18)
.L_18:
        /*003c*/ 	.word	0x00000000
        /*0040*/ 	.short	0x0001
        /*0042*/ 	.short	0x0008
        /*0044*/ 	.byte	0x00, 0xf4, 0x21, 0x00


	//----- nvinfo : EIATTR_KPARAM_INFO
	.align		4
.L_19:
        /*0048*/ 	.byte	0x04, 0x17
        /*004a*/ 	.short	(.L_21 - .L_20)
.L_20:
        /*004c*/ 	.word	0x00000000
        /*0050*/ 	.short	0x0000
        /*0052*/ 	.short	0x0000
        /*0054*/ 	.byte	0x00, 0xf4, 0x21, 0x00


	//----- nvinfo : EIATTR_SPARSE_MMA_MASK
	.align		4
.L_21:
        /*0058*/ 	.byte	0x03, 0x50
        /*005a*/ 	.short	0x0000


	//----- nvinfo : EIATTR_MAXREG_COUNT
	.align		4
        /*005c*/ 	.byte	0x03, 0x1b
        /*005e*/ 	.short	0x00ff


	//----- nvinfo : EIATTR_EXIT_INSTR_OFFSETS
	.align		4
        /*0060*/ 	.byte	0x04, 0x1c
        /*0062*/ 	.short	(.L_23 - .L_22)


	//   ....[0]....
.L_22:
        /*0064*/ 	.word	0x00000c90


	//   ....[1]....
        /*0068*/ 	.word	0x00000cb0


	//----- nvinfo : EIATTR_REQNTID
	.align		4
.L_23:
        /*006c*/ 	.byte	0x04, 0x10
        /*006e*/ 	.short	(.L_25 - .L_24)
.L_24:
        /*0070*/ 	.word	0x00000080
        /*0074*/ 	.word	0x00000001
        /*0078*/ 	.word	0x00000001


	//----- nvinfo : EIATTR_CBANK_PARAM_SIZE
	.align		4
.L_25:
        /*007c*/ 	.byte	0x03, 0x19
        /*007e*/ 	.short	0x0020


	//----- nvinfo : EIATTR_PARAM_CBANK
	.align		4
        /*0080*/ 	.byte	0x04, 0x0a
        /*0082*/ 	.short	(.L_27 - .L_26)
	.align		4
.L_26:
        /*0084*/ 	.word	index@(.nv.constant0.triton_poi_fused_add_div_sqrt_24)
        /*0088*/ 	.short	0x0210
        /*008a*/ 	.short	0x0020


	//----- nvinfo : EIATTR_SW_WAR
	.align		4
.L_27:
        /*008c*/ 	.byte	0x04, 0x36
        /*008e*/ 	.short	(.L_29 - .L_28)
.L_28:
        /*0090*/ 	.word	0x00000008
.L_29:


//--------------------- .nv.callgraph             --------------------------
	.section	.nv.callgraph,"",@"SHT_CUDA_CALLGRAPH"
	.align	4
	.sectionentsize	8
	.align		4
        /*0000*/ 	.word	0x00000000
	.align		4
        /*0004*/ 	.word	0xffffffff
	.align		4
        /*0008*/ 	.word	0x00000000
	.align		4
        /*000c*/ 	.word	0xfffffffe
	.align		4
        /*0010*/ 	.word	0x00000000
	.align		4
        /*0014*/ 	.word	0xfffffffd
	.align		4
        /*0018*/ 	.word	0x00000000
	.align		4
        /*001c*/ 	.word	0xfffffffc


//--------------------- .nv.constant4             --------------------------
	.section	.nv.constant4,"a",@progbits
	.align	8
	.align		8
.nv.constant4:
        /*0000*/ 	.dword	_$_str
	.align		8
        /*0008*/ 	.dword	_$_str_$_2


//--------------------- .text.triton_poi_fused_add_div_sqrt_24 --------------------------
	.section	.text.triton_poi_fused_add_div_sqrt_24,"ax",@progbits
	.sectionflags	@"SHF_BARRIERS=1"
	.align	128
        .global         triton_poi_fused_add_div_sqrt_24
        .type           triton_poi_fused_add_div_sqrt_24,@function
        .size           triton_poi_fused_add_div_sqrt_24,(.L_x_1 - triton_poi_fused_add_div_sqrt_24)
        .other          triton_poi_fused_add_div_sqrt_24,@"STO_CUDA_ENTRY STV_DEFAULT"
triton_poi_fused_add_div_sqrt_24:
.text.triton_poi_fused_add_div_sqrt_24:
[----:B------:R-:W0:Y:S01]  /*0000*/  LDC R1, c[0x0][0x28] ;  /* 0x00000a00ff017b82 */ /* 0x000e220000000800 */
[----:B------:R-:W1:Y:S07]  /*0010*/  S2R R13, SR_TID.X ;  /* 0x00000000000d7919 */ /* 0x000e6e0000002100 */
[----:B------:R-:W2:Y:S01]  /*0020*/  LDC.64 R2, c[0x0][0x210] ;  /* 0x00008400ff027b82 */ /* 0x000ea20000000a00 */
[----:B------:R-:W-:Y:S02]  /*0030*/  CS2R R24, SRZ ;  /* 0x0000000000187805 */ /* 0x000fe4000001ff00 */
[----:B------:R-:W-:Y:S01]  /*0040*/  CS2R R26, SRZ ;  /* 0x00000000001a7805 */ /* 0x000fe2000001ff00 */
[----:B------:R-:W3:Y:S01]  /*0050*/  S2R R6, SR_CTAID.Y ;  /* 0x0000000000067919 */ /* 0x000ee20000002600 */
[----:B------:R-:W-:Y:S01]  /*0060*/  ULDC.64 UR6, c[0x0][0x208] ;  /* 0x0000820000067ab9 */ /* 0x000fe20000000a00 */
[----:B------:R-:W4:Y:S01]  /*0070*/  S2R R5, SR_CTAID.X ;  /* 0x0000000000057919 */ /* 0x000f220000002500 */
[----:B------:R-:W-:Y:S01]  /*0080*/  CS2R R10, SRZ ;  /* 0x00000000000a7805 */ /* 0x000fe2000001ff00 */
[----:B------:R-:W5:Y:S01]  /*0090*/  S2UR UR5, SR_CgaCtaId ;  /* 0x00000000000579c3 */ /* 0x000f620000008800 */
[----:B------:R-:W-:-:S07]  /*00a0*/  UMOV UR4, 0x400 ;  /* 0x0000040000047882 */ /* 0x000fce0000000000 */
[----:B------:R-:W2:Y:S01]  /*00b0*/  LDC.64 R18, c[0x0][0x218] ;  /* 0x00008600ff127b82 */ /* 0x000ea20000000a00 */
[----:B-1----:R-:W-:Y:S02]  /*00c0*/  IMAD.SHL.U32 R21, R13, 0x4, RZ ;  /* 0x000000040d157824 */ /* 0x002fe400078e00ff */
[----:B---3--:R-:W-:-:S03]  /*00d0*/  IMAD.SHL.U32 R14, R6, 0x400, RZ ;  /* 0x00000400060e7824 */ /* 0x008fc600078e00ff */
[----:B------:R-:W-:Y:S02]  /*00e0*/  LOP3.LUT R21, R21, 0x1fc, RZ, 0xc0, !PT ;  /* 0x000001fc15157812 */ /* 0x000fe400078ec0ff */
[----:B------:R-:W-:Y:S02]  /*00f0*/  SHF.R.S32.HI R6, RZ, 0x15, R6 ;  /* 0x00000015ff067819 */ /* 0x000fe40000011406 */
[----:B------:R-:W-:Y:S02]  /*0100*/  LOP3.LUT R0, R14, R21, RZ, 0xfc, !PT ;  /* 0x000000150e007212 */ /* 0x000fe400078efcff */
[----:B----4-:R-:W-:Y:S02]  /*0110*/  ISETP.GE.AND P0, PT, R5, 0x40, PT ;  /* 0x000000400500780c */ /* 0x010fe40003f06270 */
[----:B------:R-:W-:-:S04]  /*0120*/  SHF.R.S32.HI R7, RZ, 0x1f, R0 ;  /* 0x0000001fff077819 */ /* 0x000fc80000011400 */
[----:B------:R-:W-:-:S04]  /*0130*/  LEA.HI R7, R7, R0, RZ, 0x9 ;  /* 0x0000000007077211 */ /* 0x000fc800078f48ff */
[C---:B------:R-:W-:Y:S02]  /*0140*/  LOP3.LUT R9, R7.reuse, 0xfffffe00, RZ, 0xc0, !PT ;  /* 0xfffffe0007097812 */ /* 0x040fe400078ec0ff */
[----:B------:R-:W-:-:S03]  /*0150*/  SHF.L.U32 R7, R7, 0x6, RZ ;  /* 0x0000000607077819 */ /* 0x000fc600000006ff */
[----:B------:R-:W-:Y:S01]  /*0160*/  IMAD.IADD R4, R0, 0x1, -R9 ;  /* 0x0000000100047824 */ /* 0x000fe200078e0a09 */
[----:B------:R-:W-:-:S03]  /*0170*/  LOP3.LUT R7, R7, 0xffff8000, RZ, 0xc0, !PT ;  /* 0xffff800007077812 */ /* 0x000fc600078ec0ff */
[----:B------:R-:W-:-:S05]  /*0180*/  IMAD R4, R5, 0x200, R4 ;  /* 0x0000020005047824 */ /* 0x000fca00078e0204 */
[----:B------:R-:W-:Y:S02]  /*0190*/  IADD3 R17, R4, R7, RZ ;  /* 0x0000000704117210 */ /* 0x000fe40007ffe0ff */
[----:B------:R-:W-:-:S03]  /*01a0*/  SGXT R7, R6, 0x1 ;  /* 0x000000010607781a */ /* 0x000fc60000000200 */
[----:B--2---:R-:W-:Y:S01]  /*01b0*/  IMAD.WIDE R16, R17, 0x4, R2 ;  /* 0x0000000411107825 */ /* 0x004fe200078e0202 */
[----:B------:R-:W-:-:S04]  /*01c0*/  LEA.HI R0, R7, R0, RZ, 0x9 ;  /* 0x0000000007007211 */ /* 0x000fc800078f48ff */
[----:B------:R1:W2:Y:S01]  /*01d0*/  @!P0 LDG.E.EL.128 R24, desc[UR6][R16.64] ;  /* 0x0000000610188981 */ /* 0x0002a2000c2e1d00 */
[----:B------:R-:W-:-:S04]  /*01e0*/  LEA R0, R0, 0x8000, 0x6 ;  /* 0x0000800000007811 */ /* 0x000fc800078e30ff */
[----:B------:R-:W-:-:S05]  /*01f0*/  LOP3.LUT R9, R0, 0xffff8000, RZ, 0xc0, !PT ;  /* 0xffff800000097812 */ /* 0x000fca00078ec0ff */
[----:B------:R-:W-:-:S04]  /*0200*/  IMAD.IADD R9, R4, 0x1, R9 ;  /* 0x0000000104097824 */ /* 0x000fc800078e0209 */
[----:B------:R-:W-:Y:S01]  /*0210*/  IMAD.WIDE R2, R9, 0x4, R2 ;  /* 0x0000000409027825 */ /* 0x000fe200078e0202 */
[----:B------:R-:W-:-:S06]  /*0220*/  CS2R R8, SRZ ;  /* 0x0000000000087805 */ /* 0x000fcc000001ff00 */
[----:B------:R3:W4:Y:S01]  /*0230*/  @!P0 LDG.E.EL.128 R8, desc[UR6][R2.64] ;  /* 0x0000000602088981 */ /* 0x000722000c2e1d00 */
[----:B-----5:R-:W-:Y:S01]  /*0240*/  UPRMT UR4, UR5, 0x654, UR4 ;  /* 0x0000065405047896 */ /* 0x020fe20008000004 */
[----:B------:R-:W-:Y:S01]  /*0250*/  LOP3.LUT R15, R13, 0x7f, RZ, 0xc0, !PT ;  /* 0x0000007f0d0f7812 */ /* 0x000fe200078ec0ff */
[----:B------:R-:W-:Y:S01]  /*0260*/  IMAD.MOV.U32 R28, RZ, RZ, RZ ;  /* 0x000000ffff1c7224 */ /* 0x000fe200078e00ff */
[----:B-1----:R-:W-:Y:S02]  /*0270*/  LOP3.LUT R16, R14, 0x7f, R13, 0xf8, !PT ;  /* 0x0000007f0e107812 */ /* 0x002fe400078ef80d */
[----:B------:R-:W-:Y:S02]  /*0280*/  LOP3.LUT R6, R15, 0x80, RZ, 0xfc, !PT ;  /* 0x000000800f067812 */ /* 0x000fe400078efcff */
[----:B------:R-:W-:Y:S02]  /*0290*/  LEA R21, R21, UR4, 0x3 ;  /* 0x0000000415157c11 */ /* 0x000fe4000f8e18ff */
[----:B---3--:R-:W-:-:S02]  /*02a0*/  LOP3.LUT R3, R15, 0x100, RZ, 0xfc, !PT ;  /* 0x000001000f037812 */ /* 0x008fc400078efcff */
[C---:B------:R-:W-:Y:S02]  /*02b0*/  LOP3.LUT R4, R15.reuse, 0x180, RZ, 0xfc, !PT ;  /* 0x000001800f047812 */ /* 0x040fe400078efcff */
[----:B------:R-:W-:Y:S02]  /*02c0*/  LOP3.LUT R0, R14, 0x80, R15, 0xfe, !PT ;  /* 0x000000800e007812 */ /* 0x000fe400078efe0f */
[----:B------:R-:W-:Y:S02]  /*02d0*/  LOP3.LUT R20, R14, 0x100, R15, 0xfe, !PT ;  /* 0x000001000e147812 */ /* 0x000fe400078efe0f */
[----:B------:R-:W-:Y:S02]  /*02e0*/  LOP3.LUT R14, R14, 0x180, R15, 0xfe, !PT ;  /* 0x000001800e0e7812 */ /* 0x000fe400078efe0f */
[----:B------:R-:W-:Y:S02]  /*02f0*/  LEA R2, R15, UR4, 0x3 ;  /* 0x000000040f027c11 */ /* 0x000fe4000f8e18ff */
[----:B------:R-:W-:-:S02]  /*0300*/  LEA R6, R6, UR4, 0x3 ;  /* 0x0000000406067c11 */ /* 0x000fc4000f8e18ff */
[----:B------:R-:W-:Y:S02]  /*0310*/  LEA R15, R3, UR4, 0x3 ;  /* 0x00000004030f7c11 */ /* 0x000fe4000f8e18ff */
[----:B------:R-:W-:Y:S02]  /*0320*/  LEA R4, R4, UR4, 0x3 ;  /* 0x0000000404047c11 */ /* 0x000fe4000f8e18ff */
[C---:B------:R-:W-:Y:S02]  /*0330*/  LEA.HI R23, R7.reuse, R0, RZ, 0x9 ;  /* 0x0000000007177211 */ /* 0x040fe400078f48ff */
[----:B------:R-:W-:-:S04]  /*0340*/  LEA.HI R22, R7, R16, RZ, 0x9 ;  /* 0x0000001007167211 */ /* 0x000fc800078f48ff */
[----:B------:R-:W-:Y:S01]  /*0350*/  SHF.R.S32.HI R22, RZ, 0x9, R22 ;  /* 0x00000009ff167819 */ /* 0x000fe20000011416 */
[----:B--2---:R1:W-:Y:S04]  /*0360*/  STS [R21], R24 ;  /* 0x0000001815007388 */ /* 0x0043e80000000800 */
[----:B------:R2:W-:Y:S04]  /*0370*/  STS [R21+0x8], R25 ;  /* 0x0000081915007388 */ /* 0x0005e80000000800 */
[----:B------:R3:W-:Y:S01]  /*0380*/  STS [R21+0x10], R26 ;  /* 0x0000101a15007388 */ /* 0x0007e20000000800 */
[----:B-1----:R-:W-:Y:S01]  /*0390*/  SHF.R.S32.HI R24, RZ, 0x9, R23 ;  /* 0x00000009ff187819 */ /* 0x002fe20000011417 */
[----:B------:R-:W-:-:S02]  /*03a0*/  IMAD R23, R22, 0x40, R5 ;  /* 0x0000004016177824 */ /* 0x000fc400078e0205 */
[----:B------:R1:W-:Y:S01]  /*03b0*/  STS [R21+0x18], R27 ;  /* 0x0000181b15007388 */ /* 0x0003e20000000800 */
[----:B--2---:R-:W-:Y:S01]  /*03c0*/  IMAD.MOV.U32 R25, RZ, RZ, RZ ;  /* 0x000000ffff197224 */ /* 0x004fe200078e00ff */
[----:B------:R-:W-:Y:S01]  /*03d0*/  BAR.SYNC.DEFER_BLOCKING 0x0 ;  /* 0x0000000000007b1d */ /* 0x000fe20000010000 */
[----:B0-----:R-:W-:Y:S01]  /*03e0*/  IMAD.WIDE R22, R23, 0x4, R18 ;  /* 0x0000000417167825 */ /* 0x001fe200078e0212 */
[----:B---3--:R-:W-:Y:S02]  /*03f0*/  LEA.HI R26, R7, R20, RZ, 0x9 ;  /* 0x00000014071a7211 */ /* 0x008fe400078f48ff */
[----:B-1----:R-:W-:Y:S02]  /*0400*/  LEA R27, R24, R5, 0x6 ;  /* 0x00000005181b7211 */ /* 0x002fe400078e30ff */
[----:B------:R-:W-:Y:S04]  /*0410*/  LDS R3, [R2] ;  /* 0x0000000002037984 */ /* 0x000fe80000000800 */
[----:B------:R-:W0:Y:S04]  /*0420*/  LDS R17, [R6] ;  /* 0x0000000006117984 */ /* 0x000e280000000800 */
[----:B------:R-:W-:Y:S04]  /*0430*/  LDS R13, [R15] ;  /* 0x000000000f0d7984 */ /* 0x000fe80000000800 */
[----:B------:R-:W-:Y:S01]  /*0440*/  LDS R12, [R4] ;  /* 0x00000000040c7984 */ /* 0x000fe20000000800 */
[----:B------:R-:W-:Y:S06]  /*0450*/  BAR.SYNC.DEFER_BLOCKING 0x0 ;  /* 0x0000000000007b1d */ /* 0x000fec0000010000 */
[----:B----4-:R1:W-:Y:S04]  /*0460*/  STS [R21], R8 ;  /* 0x0000000815007388 */ /* 0x0103e80000000800 */
[----:B------:R2:W-:Y:S04]  /*0470*/  STS [R21+0x8], R9 ;  /* 0x0000080915007388 */ /* 0x0005e80000000800 */
[----:B------:R-:W-:Y:S01]  /*0480*/  STS [R21+0x10], R10 ;  /* 0x0000100a15007388 */ /* 0x000fe20000000800 */
[----:B-1----:R-:W-:Y:S01]  /*0490*/  SHF.R.S32.HI R8, RZ, 0x9, R26 ;  /* 0x00000009ff087819 */ /* 0x002fe2000001141a */
[----:B------:R-:W-:-:S02]  /*04a0*/  IMAD.WIDE R26, R27, 0x4, R18 ;  /* 0x000000041b1a7825 */ /* 0x000fc400078e0212 */
[----:B------:R1:W-:Y:S01]  /*04b0*/  STS [R21+0x18], R11 ;  /* 0x0000180b15007388 */ /* 0x0003e20000000800 */
[----:B------:R-:W-:Y:S01]  /*04c0*/  BAR.SYNC.DEFER_BLOCKING 0x0 ;  /* 0x0000000000007b1d */ /* 0x000fe20000010000 */
[----:B--2---:R-:W-:Y:S02]  /*04d0*/  LEA.HI R9, R7, R14, RZ, 0x9 ;  /* 0x0000000e07097211 */ /* 0x004fe400078f48ff */
[----:B-1----:R-:W-:Y:S02]  /*04e0*/  LEA R11, R8, R5, 0x6 ;  /* 0x00000005080b7211 */ /* 0x002fe400078e30ff */
[----:B------:R-:W-:-:S03]  /*04f0*/  SHF.R.S32.HI R10, RZ, 0x9, R9 ;  /* 0x00000009ff0a7819 */ /* 0x000fc60000011409 */
[----:B------:R-:W-:Y:S01]  /*0500*/  IMAD.WIDE R8, R11, 0x4, R18 ;  /* 0x000000040b087825 */ /* 0x000fe200078e0212 */
[----:B------:R-:W-:-:S03]  /*0510*/  LOP3.LUT R24, R16, 0x280, RZ, 0xfc, !PT ;  /* 0x0000028010187812 */ /* 0x000fc600078efcff */
[----:B------:R-:W-:Y:S01]  /*0520*/  IMAD R29, R10, 0x40, R5 ;  /* 0x000000400a1d7824 */ /* 0x000fe200078e0205 */
[----:B------:R1:W2:Y:S01]  /*0530*/  @!P0 LDG.E.EL R25, desc[UR6][R26.64] ;  /* 0x000000061a198981 */ /* 0x0002a2000c2e1900 */
[----:B------:R-:W-:-:S03]  /*0540*/  HFMA2.MMA R21, -RZ, RZ, 0, 0 ;  /* 0x00000000ff157435 */ /* 0x000fc600000001ff */
[----:B------:R3:W4:Y:S04]  /*0550*/  @!P0 LDG.E.EL R28, desc[UR6][R22.64] ;  /* 0x00000006161c8981 */ /* 0x000728000c2e1900 */
[----:B------:R-:W5:Y:S01]  /*0560*/  LDS R2, [R2] ;  /* 0x0000000002027984 */ /* 0x000f620000000800 */
[----:B-1----:R-:W-:-:S03]  /*0570*/  LOP3.LUT R26, R16, 0x200, RZ, 0xfc, !PT ;  /* 0x00000200101a7812 */ /* 0x002fc600078efcff */
[----:B------:R-:W1:Y:S01]  /*0580*/  LDS R6, [R6] ;  /* 0x0000000006067984 */ /* 0x000e620000000800 */
[----:B------:R-:W-:-:S03]  /*0590*/  LEA.HI R11, R7, R26, RZ, 0x9 ;  /* 0x0000001a070b7211 */ /* 0x000fc600078f48ff */
[----:B------:R-:W0:Y:S01]  /*05a0*/  LDS R4, [R4] ;  /* 0x0000000004047984 */ /* 0x000e220000000800 */
[----:B------:R-:W-:Y:S01]  /*05b0*/  SHF.R.S32.HI R10, RZ, 0x9, R11 ;  /* 0x00000009ff0a7819 */ /* 0x000fe2000001140b */
[----:B---3--:R-:W-:Y:S02]  /*05c0*/  IMAD.MOV.U32 R23, RZ, RZ, RZ ;  /* 0x000000ffff177224 */ /* 0x008fe400078e00ff */
[----:B------:R-:W3:Y:S02]  /*05d0*/  LDS R15, [R15] ;  /* 0x000000000f0f7984 */ /* 0x000ee40000000800 */
[----:B------:R-:W-:Y:S01]  /*05e0*/  IMAD R27, R10, 0x40, R5 ;  /* 0x000000400a1b7824 */ /* 0x000fe200078e0205 */
[----:B------:R-:W-:Y:S01]  /*05f0*/  LEA.HI R10, R7, R24, RZ, 0x9 ;  /* 0x00000018070a7211 */ /* 0x000fe200078f48ff */
[----:B------:R5:W3:Y:S01]  /*0600*/  @!P0 LDG.E.EL R23, desc[UR6][R8.64] ;  /* 0x0000000608178981 */ /* 0x000ae2000c2e1900 */
[----:B------:R-:W-:Y:S02]  /*0610*/  LOP3.LUT R22, R16, 0x300, RZ, 0xfc, !PT ;  /* 0x0000030010167812 */ /* 0x000fe400078efcff */
[----:B------:R-:W-:-:S02]  /*0620*/  SHF.R.S32.HI R10, RZ, 0x9, R10 ;  /* 0x00000009ff0a7819 */ /* 0x000fc4000001140a */
[----:B------:R-:W-:Y:S01]  /*0630*/  MOV R11, RZ ;  /* 0x000000ff000b7202 */ /* 0x000fe20000000f00 */
[----:B-----5:R-:W-:-:S04]  /*0640*/  IMAD.WIDE R8, R29, 0x4, R18 ;  /* 0x000000041d087825 */ /* 0x020fc800078e0212 */
[----:B------:R-:W-:Y:S01]  /*0650*/  IMAD R29, R10, 0x40, R5 ;  /* 0x000000400a1d7824 */ /* 0x000fe200078e0205 */
[----:B------:R5:W3:Y:S01]  /*0660*/  @!P0 LDG.E.EL R21, desc[UR6][R8.64] ;  /* 0x0000000608158981 */ /* 0x000ae2000c2e1900 */
[----:B------:R-:W-:-:S04]  /*0670*/  LEA.HI R10, R7, R22, RZ, 0x9 ;  /* 0x00000016070a7211 */ /* 0x000fc800078f48ff */
[----:B------:R-:W-:Y:S01]  /*0680*/  SHF.R.S32.HI R10, RZ, 0x9, R10 ;  /* 0x00000009ff0a7819 */ /* 0x000fe2000001140a */
[----:B-----5:R-:W-:Y:S01]  /*0690*/  IMAD.WIDE R8, R27, 0x4, R18 ;  /* 0x000000041b087825 */ /* 0x020fe200078e0212 */
[----:B------:R-:W-:-:S04]  /*06a0*/  HFMA2.MMA R27, -RZ, RZ, 0, 0 ;  /* 0x00000000ff1b7435 */ /* 0x000fc800000001ff */
[----:B------:R5:W3:Y:S02]  /*06b0*/  @!P0 LDG.E.EL R11, desc[UR6][R8.64] ;  /* 0x00000006080b8981 */ /* 0x000ae4000c2e1900 */
[----:B-----5:R-:W-:-:S04]  /*06c0*/  IMAD.WIDE R8, R29, 0x4, R18 ;  /* 0x000000041d087825 */ /* 0x020fc800078e0212 */
[----:B------:R-:W-:Y:S01]  /*06d0*/  IMAD R29, R10, 0x40, R5 ;  /* 0x000000400a1d7824 */ /* 0x000fe200078e0205 */
[----:B------:R5:W3:Y:S03]  /*06e0*/  @!P0 LDG.E.EL R27, desc[UR6][R8.64] ;  /* 0x00000006081b8981 */ /* 0x000ae6000c2e1900 */
[----:B-----5:R-:W-:Y:S01]  /*06f0*/  IMAD.WIDE R8, R29, 0x4, R18 ;  /* 0x000000041d087825 */ /* 0x020fe200078e0212 */
[----:B------:R-:W-:-:S04]  /*0700*/  LOP3.LUT R29, R16, 0x380, RZ, 0xfc, !PT ;  /* 0x00000380101d7812 */ /* 0x000fc800078efcff */
[----:B------:R-:W-:-:S04]  /*0710*/  LEA.HI R7, R7, R29, RZ, 0x9 ;  /* 0x0000001d07077211 */ /* 0x000fc800078f48ff */
[----:B------:R-:W-:-:S05]  /*0720*/  SHF.R.S32.HI R7, RZ, 0x9, R7 ;  /* 0x00000009ff077819 */ /* 0x000fca0000011407 */
[----:B------:R-:W-:-:S04]  /*0730*/  IMAD R7, R7, 0x40, R5 ;  /* 0x0000004007077824 */ /* 0x000fc800078e0205 */
[----:B------:R-:W-:Y:S01]  /*0740*/  IMAD.WIDE R18, R7, 0x4, R18 ;  /* 0x0000000407127825 */ /* 0x000fe200078e0212 */
[----:B------:R-:W-:Y:S01]  /*0750*/  HFMA2.MMA R7, -RZ, RZ, 0, 0 ;  /* 0x00000000ff077435 */ /* 0x000fe200000001ff */
[----:B------:R-:W-:-:S06]  /*0760*/  MOV R10, RZ ;  /* 0x000000ff000a7202 */ /* 0x000fcc0000000f00 */
[----:B------:R-:W5:Y:S04]  /*0770*/  @!P0 LDG.E.EL R10, desc[UR6][R8.64] ;  /* 0x00000006080a8981 */ /* 0x000f68000c2e1900 */
[----:B------:R0:W5:Y:S01]  /*0780*/  @!P0 LDG.E.EL R7, desc[UR6][R18.64] ;  /* 0x0000000612078981 */ /* 0x000162000c2e1900 */
[-C--:B------:R-:W-:Y:S01]  /*0790*/  LEA R14, R14, R5.reuse, 0x6 ;  /* 0x000000050e0e7211 */ /* 0x080fe200078e30ff */
[--C-:B------:R-:W-:Y:S01]  /*07a0*/  IMAD R26, R26, 0x40, R5.reuse ;  /* 0x000000401a1a7824 */ /* 0x100fe200078e0205 */
[----:B------:R-:W-:Y:S01]  /*07b0*/  LEA R24, R24, R5, 0x6 ;  /* 0x0000000518187211 */ /* 0x000fe200078e30ff */
[--C-:B------:R-:W-:Y:S02]  /*07c0*/  IMAD R22, R22, 0x40, R5.reuse ;  /* 0x0000004016167824 */ /* 0x100fe400078e0205 */
[----:B0-----:R-:W-:Y:S01]  /*07d0*/  IMAD R19, R16, 0x40, R5 ;  /* 0x0000004010137824 */ /* 0x001fe200078e0205 */
[----:B--2---:R-:W0:Y:S08]  /*07e0*/  MUFU.SQRT R25, R25 ;  /* 0x0000001900197308 */ /* 0x004e300000002000 */
[----:B----4-:R-:W2:Y:S01]  /*07f0*/  MUFU.SQRT R28, R28 ;  /* 0x0000001c001c7308 */ /* 0x010ea20000002000 */
[----:B0-----:R-:W-:-:S05]  /*0800*/  FADD R18, R25, 1.00000001335143196e-10 ;  /* 0x2edbe6ff19127421 */ /* 0x001fca0000000000 */
[----:B------:R-:W-:Y:S01]  /*0810*/  FSETP.GT.AND P1, PT, R18, 8.50705917302346158658e+37, PT ;  /* 0x7e8000001200780b */ /* 0x000fe20003f24000 */
[----:B--2---:R-:W-:Y:S01]  /*0820*/  FADD R8, R28, 1.00000001335143196e-10 ;  /* 0x2edbe6ff1c087421 */ /* 0x004fe20000000000 */
[----:B---3--:R-:W-:Y:S04]  /*0830*/  MUFU.SQRT R23, R23 ;  /* 0x0000001700177308 */ /* 0x008fe80000002000 */
[----:B------:R-:W-:-:S04]  /*0840*/  FSETP.GT.AND P6, PT, R8, 8.50705917302346158658e+37, PT ;  /* 0x7e8000000800780b */ /* 0x000fc80003fc4000 */
[----:B------:R-:W-:Y:S08]  /*0850*/  MUFU.SQRT R21, R21 ;  /* 0x0000001500157308 */ /* 0x000ff00000002000 */
[----:B------:R-:W0:Y:S08]  /*0860*/  MUFU.SQRT R11, R11 ;  /* 0x0000000b000b7308 */ /* 0x000e300000002000 */
[----:B------:R-:W2:Y:S01]  /*0870*/  MUFU.SQRT R27, R27 ;  /* 0x0000001b001b7308 */ /* 0x000ea20000002000 */
[----:B0-----:R-:W-:Y:S01]  /*0880*/  FADD R11, R11, 1.00000001335143196e-10 ;  /* 0x2edbe6ff0b0b7421 */ /* 0x001fe20000000000 */
[----:B------:R-:W-:Y:S01]  /*0890*/  FADD R28, R23, 1.00000001335143196e-10 ;  /* 0x2edbe6ff171c7421 */ /* 0x000fe20000000000 */
[----:B------:R-:W-:Y:S01]  /*08a0*/  FADD R9, R21, 1.00000001335143196e-10 ;  /* 0x2edbe6ff15097421 */ /* 0x000fe20000000000 */
[----:B------:R-:W-:Y:S01]  /*08b0*/  @P1 FMUL R18, R18, 0.25 ;  /* 0x3e80000012121820 */ /* 0x000fe20000400000 */
[----:B------:R-:W-:Y:S01]  /*08c0*/  @P1 FMUL R17, R17, 0.25 ;  /* 0x3e80000011111820 */ /* 0x000fe20000400000 */
[----:B------:R-:W-:Y:S01]  /*08d0*/  FSETP.GT.AND P4, PT, R11, 8.50705917302346158658e+37, PT ;  /* 0x7e8000000b00780b */ /* 0x000fe20003f84000 */
[----:B------:R-:W-:Y:S01]  /*08e0*/  @P6 FMUL R8, R8, 0.25 ;  /* 0x3e80000008086820 */ /* 0x000fe20000400000 */
[----:B------:R-:W-:Y:S01]  /*08f0*/  FSETP.GT.AND P2, PT, R28, 8.50705917302346158658e+37, PT ;  /* 0x7e8000001c00780b */ /* 0x000fe20003f44000 */
[----:B------:R-:W-:Y:S01]  /*0900*/  @P6 FMUL R3, R3, 0.25 ;  /* 0x3e80000003036820 */ /* 0x000fe20000400000 */
[----:B--2---:R-:W-:Y:S01]  /*0910*/  FADD R27, R27, 1.00000001335143196e-10 ;  /* 0x2edbe6ff1b1b7421 */ /* 0x004fe20000000000 */
[----:B------:R-:W-:Y:S01]  /*0920*/  FSETP.GT.AND P3, PT, R9, 8.50705917302346158658e+37, PT ;  /* 0x7e8000000900780b */ /* 0x000fe20003f64000 */
[----:B-----5:R-:W0:Y:S08]  /*0930*/  MUFU.SQRT R10, R10 ;  /* 0x0000000a000a7308 */ /* 0x020e300000002000 */
[----:B------:R-:W2:Y:S01]  /*0940*/  MUFU.SQRT R7, R7 ;  /* 0x0000000700077308 */ /* 0x000ea20000002000 */
[----:B------:R-:W-:Y:S01]  /*0950*/  FSETP.GT.AND P5, PT, R27, 8.50705917302346158658e+37, PT ;  /* 0x7e8000001b00780b */ /* 0x000fe20003fa4000 */
[----:B0-----:R-:W-:Y:S01]  /*0960*/  FADD R10, R10, 1.00000001335143196e-10 ;  /* 0x2edbe6ff0a0a7421 */ /* 0x001fe20000000000 */
[----:B--2---:R-:W-:-:S04]  /*0970*/  FADD R7, R7, 1.00000001335143196e-10 ;  /* 0x2edbe6ff07077421 */ /* 0x004fc80000000000 */
[----:B------:R-:W-:Y:S02]  /*0980*/  FSETP.GT.AND P6, PT, R10, 8.50705917302346158658e+37, PT ;  /* 0x7e8000000a00780b */ /* 0x000fe40003fc4000 */
[----:B------:R-:W-:Y:S01]  /*0990*/  FSETP.GT.AND P1, PT, R7, 8.50705917302346158658e+37, PT ;  /* 0x7e8000000700780b */ /* 0x000fe20003f24000 */
[----:B------:R-:W-:Y:S02]  /*09a0*/  IMAD R25, R20, 0x40, R5 ;  /* 0x0000004014197824 */ /* 0x000fe400078e0205 */
[----:B------:R-:W0:Y:S01]  /*09b0*/  LDC.64 R20, c[0x0][0x220] ;  /* 0x00008800ff147b82 */ /* 0x000e220000000a00 */
[----:B------:R-:W-:Y:S01]  /*09c0*/  @P4 FMUL R11, R11, 0.25 ;  /* 0x3e8000000b0b4820 */ /* 0x000fe20000400000 */
[----:B------:R-:W-:Y:S01]  /*09d0*/  @P5 FMUL R27, R27, 0.25 ;  /* 0x3e8000001b1b5820 */ /* 0x000fe20000400000 */
[----:B------:R-:W-:Y:S01]  /*09e0*/  @P2 FMUL R28, R28, 0.25 ;  /* 0x3e8000001c1c2820 */ /* 0x000fe20000400000 */
[----:B------:R-:W-:-:S04]  /*09f0*/  @P3 FMUL R9, R9, 0.25 ;  /* 0x3e80000009093820 */ /* 0x000fc80000400000 */
[----:B------:R-:W-:Y:S02]  /*0a00*/  @P6 FMUL R10, R10, 0.25 ;  /* 0x3e8000000a0a6820 */ /* 0x000fe40000400000 */
[----:B------:R-:W-:Y:S01]  /*0a10*/  @P1 FMUL R7, R7, 0.25 ;  /* 0x3e80000007071820 */ /* 0x000fe20000400000 */
[----:B------:R-:W2:Y:S08]  /*0a20*/  MUFU.RCP R8, R8 ;  /* 0x0000000800087308 */ /* 0x000eb00000001000 */
[----:B------:R-:W3:Y:S08]  /*0a30*/  MUFU.RCP R11, R11 ;  /* 0x0000000b000b7308 */ /* 0x000ef00000001000 */
[----:B------:R-:W4:Y:S08]  /*0a40*/  MUFU.RCP R27, R27 ;  /* 0x0000001b001b7308 */ /* 0x000f300000001000 */
[----:B------:R-:W5:Y:S08]  /*0a50*/  MUFU.RCP R7, R7 ;  /* 0x0000000700077308 */ /* 0x000f700000001000 */
[----:B------:R-:W0:Y:S08]  /*0a60*/  MUFU.RCP R18, R18 ;  /* 0x0000001200127308 */ /* 0x000e300000001000 */
[----:B------:R-:W0:Y:S08]  /*0a70*/  MUFU.RCP R28, R28 ;  /* 0x0000001c001c7308 */ /* 0x000e300000001000 */
[----:B------:R-:W0:Y:S08]  /*0a80*/  MUFU.RCP R9, R9 ;  /* 0x0000000900097308 */ /* 0x000e300000001000 */
[----:B------:R-:W0:Y:S01]  /*0a90*/  MUFU.RCP R10, R10 ;  /* 0x0000000a000a7308 */ /* 0x000e220000001000 */
[----:B------:R-:W-:Y:S01]  /*0aa0*/  @P4 FMUL R2, R2, 0.25 ;  /* 0x3e80000002024820 */ /* 0x000fe20000400000 */
[----:B------:R-:W-:Y:S01]  /*0ab0*/  LEA R23, R0, R5, 0x6 ;  /* 0x0000000500177211 */ /* 0x000fe200078e30ff */
[----:B-1----:R-:W-:Y:S01]  /*0ac0*/  @P5 FMUL R6, R6, 0.25 ;  /* 0x3e80000006065820 */ /* 0x002fe20000400000 */
[----:B------:R-:W-:Y:S01]  /*0ad0*/  @P1 FMUL R4, R4, 0.25 ;  /* 0x3e80000004041820 */ /* 0x000fe20000400000 */
[----:B------:R-:W-:Y:S01]  /*0ae0*/  @P2 FMUL R13, R13, 0.25 ;  /* 0x3e8000000d0d2820 */ /* 0x000fe20000400000 */
[----:B------:R-:W-:Y:S01]  /*0af0*/  @P3 FMUL R12, R12, 0.25 ;  /* 0x3e8000000c0c3820 */ /* 0x000fe20000400000 */
[----:B------:R-:W-:Y:S01]  /*0b00*/  @P6 FMUL R15, R15, 0.25 ;  /* 0x3e8000000f0f6820 */ /* 0x000fe20000400000 */
[----:B--2---:R-:W-:Y:S01]  /*0b10*/  FMUL R8, R8, R3 ;  /* 0x0000000308087220 */ /* 0x004fe20000400000 */
[----:B---3--:R-:W-:Y:S01]  /*0b20*/  FMUL R11, R11, R2 ;  /* 0x000000020b0b7220 */ /* 0x008fe20000400000 */
[----:B----4-:R-:W-:Y:S01]  /*0b30*/  FMUL R27, R27, R6 ;  /* 0x000000061b1b7220 */ /* 0x010fe20000400000 */
[----:B-----5:R-:W-:Y:S01]  /*0b40*/  FMUL R4, R7, R4 ;  /* 0x0000000407047220 */ /* 0x020fe20000400000 */
[----:B0-----:R-:W-:-:S04]  /*0b50*/  IMAD.WIDE R2, R19, 0x4, R20 ;  /* 0x0000000413027825 */ /* 0x001fc800078e0214 */
[----:B------:R-:W-:Y:S01]  /*0b60*/  FMUL R18, R18, R17 ;  /* 0x0000001112127220 */ /* 0x000fe20000400000 */
[----:B------:R-:W-:Y:S01]  /*0b70*/  FMUL R28, R28, R13 ;  /* 0x0000000d1c1c7220 */ /* 0x000fe20000400000 */
[----:B------:R-:W-:Y:S01]  /*0b80*/  FMUL R9, R9, R12 ;  /* 0x0000000c09097220 */ /* 0x000fe20000400000 */
[----:B------:R-:W-:-:S04]  /*0b90*/  IMAD.WIDE R6, R23, 0x4, R20 ;  /* 0x0000000417067825 */ /* 0x000fc800078e0214 */
[----:B------:R-:W-:Y:S01]  /*0ba0*/  FMUL R10, R10, R15 ;  /* 0x0000000f0a0a7220 */ /* 0x000fe20000400000 */
[--C-:B------:R-:W-:Y:S01]  /*0bb0*/  IMAD.WIDE R12, R25, 0x4, R20.reuse ;  /* 0x00000004190c7825 */ /* 0x100fe200078e0214 */
[----:B------:R0:W-:Y:S03]  /*0bc0*/  @!P0 STG.E desc[UR6][R2.64], R8 ;  /* 0x0000000802008986 */ /* 0x0001e6000c101906 */
[--C-:B------:R-:W-:Y:S01]  /*0bd0*/  IMAD.WIDE R14, R14, 0x4, R20.reuse ;  /* 0x000000040e0e7825 */ /* 0x100fe200078e0214 */
[----:B------:R0:W-:Y:S03]  /*0be0*/  @!P0 STG.E desc[UR6][R6.64], R18 ;  /* 0x0000001206008986 */ /* 0x0001e6000c101906 */
[--C-:B------:R-:W-:Y:S01]  /*0bf0*/  IMAD.WIDE R16, R26, 0x4, R20.reuse ;  /* 0x000000041a107825 */ /* 0x100fe200078e0214 */
[----:B------:R0:W-:Y:S03]  /*0c00*/  @!P0 STG.E desc[UR6][R12.64], R28 ;  /* 0x0000001c0c008986 */ /* 0x0001e6000c101906 */
[--C-:B------:R-:W-:Y:S01]  /*0c10*/  IMAD.WIDE R24, R24, 0x4, R20.reuse ;  /* 0x0000000418187825 */ /* 0x100fe200078e0214 */
[----:B------:R0:W-:Y:S03]  /*0c20*/  @!P0 STG.E desc[UR6][R14.64], R9 ;  /* 0x000000090e008986 */ /* 0x0001e6000c101906 */
[--C-:B------:R-:W-:Y:S01]  /*0c30*/  IMAD.WIDE R22, R22, 0x4, R20.reuse ;  /* 0x0000000416167825 */ /* 0x100fe200078e0214 */
[----:B------:R-:W-:Y:S01]  /*0c40*/  LEA R5, R29, R5, 0x6 ;  /* 0x000000051d057211 */ /* 0x000fe200078e30ff */
[----:B------:R0:W-:Y:S04]  /*0c50*/  @!P0 STG.E desc[UR6][R16.64], R11 ;  /* 0x0000000b10008986 */ /* 0x0001e8000c101906 */
[----:B------:R0:W-:Y:S01]  /*0c60*/  @!P0 STG.E desc[UR6][R24.64], R27 ;  /* 0x0000001b18008986 */ /* 0x0001e2000c101906 */
[----:B------:R-:W-:-:S03]  /*0c70*/  IMAD.WIDE R20, R5, 0x4, R20 ;  /* 0x0000000405147825 */ /* 0x000fc600078e0214 */
[----:B------:R0:W-:Y:S02]  /*0c80*/  @!P0 STG.E desc[UR6][R22.64], R10 ;  /* 0x0000000a16008986 */ /* 0x0001e4000c101906 */
[----:B0-----:R-:W-:Y:S05]  /*0c90*/  @P0 EXIT ;  /* 0x000000000000094d */ /* 0x001fea0003800000 */
[----:B------:R-:W-:Y:S01]  /*0ca0*/  STG.E desc[UR6][R20.64], R4 ;  /* 0x0000000414007986 */ /* 0x000fe2000c101906 */
[----:B------:R-:W-:Y:S05]  /*0cb0*/  EXIT ;  /* 0x000000000000794d */ /* 0x000fea0003800000 */
.L_x_0:
[----:B------:R-:W-:-:S00]  /*0cc0*/  BRA `(.L_x_0) ;  /* 0xfffffffc00fc7947 */ /* 0x000fc0000383ffff */
[----:B------:R-:W-:-:S00]  /*0cd0*/  NOP ;  /* 0x0000000000007918 */ /* 0x000fc00000000000 */
        /* <DEDUP_REMOVED lines=10> */
.L_x_1:


//--------------------- .nv.global.init           --------------------------
	.section	.nv.global.init,"aw",@progbits
.nv.global.init:
	.type		_$_str,@object
	.size		_$_str,(_$_str_$_2 - _$_str)
_$_str:
        /*0000*/ 	.byte	0x5f, 0x5f, 0x43, 0x55, 0x44, 0x41, 0x5f, 0x46, 0x54, 0x5a, 0x00
	.type		_$_str_$_2,@object
	.size		_$_str_$_2,(.L_1 - _$_str_$_2)
_$_str_$_2:
        /*000b*/ 	.byte	0x5f, 0x5f, 0x43, 0x55, 0x44, 0x41, 0x5f, 0x50, 0x52, 0x45, 0x43, 0x5f, 0x53, 0x51, 0x52, 0x54
        /*001b*/ 	.byte	0x00
.L_1:


//--------------------- .nv.shared.triton_poi_fused_add_div_sqrt_24 --------------------------
	.section	.nv.shared.triton_poi_fused_add_div_sqrt_24,"aw",@nobits
	.sectionflags	@""
	.align	16
	.zero		1024


//--------------------- .nv.constant0.triton_poi_fused_add_div_sqrt_24 --------------------------
	.section	.nv.constant0.triton_poi_fused_add_div_sqrt_24,"a",@progbits
	.sectionflags	@""
	.align	4
.nv.constant0.triton_poi_fused_add_div_sqrt_24:
	.zero		560
